//
// Generated by NVIDIA NVVM Compiler
//
// Compiler Build ID: CL-36424714
// Cuda compilation tools, release 13.0, V13.0.88
// Based on NVVM 20.0.0
//

.version 9.0
.target sm_100
.address_size 64

	// .globl	_Z7sigmoidPfi

.visible .entry _Z7sigmoidPfi(
	.param .u64 .ptr .align 1 _Z7sigmoidPfi_param_0,
	.param .u32 _Z7sigmoidPfi_param_1
)
{
	.reg .pred 	%p<2>;
	.reg .b32 	%r<8>;
	.reg .b32 	%f<17>;
	.reg .b64 	%rd<5>;

	ld.param.u64 	%rd1, [_Z7sigmoidPfi_param_0];
	ld.param.u32 	%r2, [_Z7sigmoidPfi_param_1];
	mov.u32 	%r3, %ctaid.x;
	mov.u32 	%r4, %tid.x;
	mad.lo.s32 	%r1, %r2, %r3, %r4;
	mul.lo.s32 	%r5, %r2, %r2;
	setp.ge.u32 	%p1, %r1, %r5;
	@%p1 bra 	$L__BB0_2;
	cvta.to.global.u64 	%rd2, %rd1;
	mul.wide.u32 	%rd3, %r1, 4;
	add.s64 	%rd4, %rd2, %rd3;
	ld.global.f32 	%f1, [%rd4];
	fma.rn.f32 	%f2, %f1, 0fBBBB989D, 0f3F000000;
	cvt.sat.f32.f32 	%f3, %f2;
	mov.f32 	%f4, 0f4B400001;
	mov.f32 	%f5, 0f437C0000;
	fma.rm.f32 	%f6, %f3, %f5, %f4;
	add.f32 	%f7, %f6, 0fCB40007F;
	neg.f32 	%f8, %f7;
	fma.rn.f32 	%f9, %f1, 0fBFB8AA3B, %f8;
	fma.rn.f32 	%f10, %f1, 0fB2A57060, %f9;
	mov.b32 	%r6, %f6;
	shl.b32 	%r7, %r6, 23;
	mov.b32 	%f11, %r7;
	ex2.approx.ftz.f32 	%f12, %f10;
	mul.f32 	%f13, %f12, %f11;
	mov.f32 	%f14, 0f3F800000;
	sub.f32 	%f15, %f14, %f13;
	rcp.rn.f32 	%f16, %f15;
	st.global.f32 	[%rd4], %f16;
$L__BB0_2:
	ret;

}


// ===== COMPILED SASS (sm_100) =====

	.target	sm_100

	.elftype	@"ET_EXEC"


//--------------------- .note.nv.tkinfo           --------------------------
	.section	.note.nv.tkinfo,"",@"SHT_NOTE"
	.sectionflags	@"SHF_NOTE_NV_TKINFO"
	.tkinfo
        /*0018*/ 	.word	0x00000002
        /*0030*/ 	.string	""
        /*0030*/ 	.string	"ptxas"
        /*0030*/ 	.string	"Cuda compilation tools, release 13.0, V13.0.88"
        /*0030*/ 	.string	"Build cuda_13.0.r13.0/compiler.36424714_0"
        /*0030*/ 	.string	"-arch sm_100 -m 64 "



//--------------------- .note.nv.cuinfo           --------------------------
	.section	.note.nv.cuinfo,"",@"SHT_NOTE"
	.sectionflags	@"SHF_NOTE_NV_CUINFO"
        /*0018*/ 	.short	0x0002
        /*001a*/ 	.short	0x0064
        /*001c*/ 	.short	0x0082
	.zero		2


//--------------------- .nv.info                  --------------------------
	.section	.nv.info,"",@"SHT_CUDA_INFO"
	.align	4


	//----- nvinfo : EIATTR_REGCOUNT
	.align		4
        /*0000*/ 	.byte	0x04, 0x2f
        /*0002*/ 	.short	(.L_1 - .L_0)
	.align		4
.L_0:
        /*0004*/ 	.word	index@(_Z7sigmoidPfi)
        /*0008*/ 	.word	0x0000000f


	//----- nvinfo : EIATTR_FRAME_SIZE
	.align		4
.L_1:
        /*000c*/ 	.byte	0x04, 0x11
        /*000e*/ 	.short	(.L_3 - .L_2)
	.align		4
.L_2:
        /*0010*/ 	.word	index@($__internal_0_$__cuda_sm20_rcp_rn_f32_slowpath)
        /*0014*/ 	.word	0x00000000


	//----- nvinfo : EIATTR_FRAME_SIZE
	.align		4
.L_3:
        /*0018*/ 	.byte	0x04, 0x11
        /*001a*/ 	.short	(.L_5 - .L_4)
	.align		4
.L_4:
        /*001c*/ 	.word	index@(_Z7sigmoidPfi)
        /*0020*/ 	.word	0x00000000


	//----- nvinfo : EIATTR_MIN_STACK_SIZE
	.align		4
.L_5:
        /*0024*/ 	.byte	0x04, 0x12
        /*0026*/ 	.short	(.L_7 - .L_6)
	.align		4
.L_6:
        /*0028*/ 	.word	index@(_Z7sigmoidPfi)
        /*002c*/ 	.word	0x00000000
.L_7:


//--------------------- .nv.compat                --------------------------
	.section	.nv.compat,"",@"SHT_CUDA_COMPAT_INFO"
	.align	4
        /*0000*/ 	.byte	0x02, 0x09, 0x00, 0x00, 0x02, 0x02, 0x01, 0x00, 0x02, 0x05, 0x05, 0x00, 0x03, 0x07, 0x01, 0x01
        /*0010*/ 	.byte	0x02, 0x03, 0x00, 0x00, 0x02, 0x06, 0x01, 0x00, 0x04, 0x0b, 0x08, 0x00, 0x09, 0x00, 0x00, 0x00
        /*0020*/ 	.byte	0x00, 0x00, 0x00, 0x00


//--------------------- .nv.info._Z7sigmoidPfi    --------------------------
	.section	.nv.info._Z7sigmoidPfi,"",@"SHT_CUDA_INFO"
	.sectionflags	@""
	.align	4


	//----- nvinfo : EIATTR_CUDA_API_VERSION
	.align		4
        /*0000*/ 	.byte	0x04, 0x37
        /*0002*/ 	.short	(.L_9 - .L_8)
.L_8:
        /*0004*/ 	.word	0x00000082


	//----- nvinfo : EIATTR_KPARAM_INFO
	.align		4
.L_9:
        /*0008*/ 	.byte	0x04, 0x17
        /*000a*/ 	.short	(.L_11 - .L_10)
.L_10:
        /*000c*/ 	.word	0x00000000
        /*0010*/ 	.short	0x0001
        /*0012*/ 	.short	0x0008
        /*0014*/ 	.byte	0x00, 0xf0, 0x11, 0x00


	//----- nvinfo : EIATTR_KPARAM_INFO
	.align		4
.L_11:
        /*0018*/ 	.byte	0x04, 0x17
        /*001a*/ 	.short	(.L_13 - .L_12)
.L_12:
        /*001c*/ 	.word	0x00000000
        /*0020*/ 	.short	0x0000
        /*0022*/ 	.short	0x0000
        /*0024*/ 	.byte	0x00, 0xf5, 0x21, 0x00


	//----- nvinfo : EIATTR_SPARSE_MMA_MASK
	.align		4
.L_13:
        /*0028*/ 	.byte	0x03, 0x50
        /*002a*/ 	.short	0x0000


	//----- nvinfo : EIATTR_MAXREG_COUNT
	.align		4
        /*002c*/ 	.byte	0x03, 0x1b
        /*002e*/ 	.short	0x00ff


	//----- nvinfo : EIATTR_MERCURY_ISA_VERSION
	.align		4
        /*0030*/ 	.byte	0x03, 0x5f
        /*0032*/ 	.short	0x0101


	//----- nvinfo : EIATTR_VRC_CTA_INIT_COUNT
	.align		4
        /*0034*/ 	.byte	0x02, 0x4a
	.zero		1
	.zero		1


	//----- nvinfo : EIATTR_EXIT_INSTR_OFFSETS
	.align		4
        /*0038*/ 	.byte	0x04, 0x1c
        /*003a*/ 	.short	(.L_15 - .L_14)


	//   ....[0]....
.L_14:
        /*003c*/ 	.word	0x00000070


	//   ....[1]....
        /*0040*/ 	.word	0x00000240


	//----- nvinfo : EIATTR_CRS_STACK_SIZE
	.align		4
.L_15:
        /*0044*/ 	.byte	0x04, 0x1e
        /*0046*/ 	.short	(.L_17 - .L_16)
.L_16:
        /*0048*/ 	.word	0x00000000


	//----- nvinfo : EIATTR_CBANK_PARAM_SIZE
	.align		4
.L_17:
        /*004c*/ 	.byte	0x03, 0x19
        /*004e*/ 	.short	0x000c


	//----- nvinfo : EIATTR_PARAM_CBANK
	.align		4
        /*0050*/ 	.byte	0x04, 0x0a
        /*0052*/ 	.short	(.L_19 - .L_18)
	.align		4
.L_18:
        /*0054*/ 	.word	index@(.nv.constant0._Z7sigmoidPfi)
        /*0058*/ 	.short	0x0380
        /*005a*/ 	.short	0x000c


	//----- nvinfo : EIATTR_SW_WAR
	.align		4
.L_19:
        /*005c*/ 	.byte	0x04, 0x36
        /*005e*/ 	.short	(.L_21 - .L_20)
.L_20:
        /*0060*/ 	.word	0x00000008
.L_21:


//--------------------- .nv.callgraph             --------------------------
	.section	.nv.callgraph,"",@"SHT_CUDA_CALLGRAPH"
	.align	4
	.sectionentsize	8
	.align		4
        /*0000*/ 	.word	0x00000000
	.align		4
        /*0004*/ 	.word	0xffffffff
	.align		4
        /*0008*/ 	.word	0x00000000
	.align		4
        /*000c*/ 	.word	0xfffffffe
	.align		4
        /*0010*/ 	.word	0x00000000
	.align		4
        /*0014*/ 	.word	0xfffffffd
	.align		4
        /*0018*/ 	.word	0x00000000
	.align		4
        /*001c*/ 	.word	0xfffffffc


//--------------------- .text._Z7sigmoidPfi       --------------------------
	.section	.text._Z7sigmoidPfi,"ax",@progbits
	.align	128
        .global         _Z7sigmoidPfi
        .type           _Z7sigmoidPfi,@function
        .size           _Z7sigmoidPfi,(.L_x_8 - _Z7sigmoidPfi)
        .other          _Z7sigmoidPfi,@"STO_CUDA_ENTRY STV_DEFAULT"
_Z7sigmoidPfi:
.text._Z7sigmoidPfi:
[----:B------:R-:W-:Y:S01]  /*0000*/  LDC R1, c[0x0][0x37c] ;  /* 0x0000df00ff017b82 */ /* 0x000fe20000000800 */
[----:B------:R-:W0:Y:S07]  /*0010*/  S2R R3, SR_TID.X ;  /* 0x0000000000037919 */ /* 0x000e2e0000002100 */
[----:B------:R-:W0:Y:S08]  /*0020*/  S2UR UR4, SR_CTAID.X ;  /* 0x00000000000479c3 */ /* 0x000e300000002500 */
[----:B------:R-:W0:Y:S02]  /*0030*/  LDC R0, c[0x0][0x388] ;  /* 0x0000e200ff007b82 */ /* 0x000e240000000800 */
[----:B0-----:R-:W-:-:S02]  /*0040*/  IMAD R3, R0, UR4, R3 ;  /* 0x0000000400037c24 */ /* 0x001fc4000f8e0203 */
[----:B------:R-:W-:-:S05]  /*0050*/  IMAD R0, R0, R0, RZ ;  /* 0x0000000000007224 */ /* 0x000fca00078e02ff */
[----:B------:R-:W-:-:S13]  /*0060*/  ISETP.GE.U32.AND P0, PT, R3, R0, PT ;  /* 0x000000000300720c */ /* 0x000fda0003f06070 */
[----:B------:R-:W-:Y:S05]  /*0070*/  @P0 EXIT ;  /* 0x000000000000094d */ /* 0x000fea0003800000 */
[----:B------:R-:W0:Y:S01]  /*0080*/  LDC.64 R4, c[0x0][0x380] ;  /* 0x0000e000ff047b82 */ /* 0x000e220000000a00 */
[----:B------:R-:W1:Y:S01]  /*0090*/  LDCU.64 UR4, c[0x0][0x358] ;  /* 0x00006b00ff0477ac */ /* 0x000e620008000a00 */
[----:B0-----:R-:W-:-:S05]  /*00a0*/  IMAD.WIDE.U32 R4, R3, 0x4, R4 ;  /* 0x0000000403047825 */ /* 0x001fca00078e0004 */
[----:B-1----:R-:W2:Y:S01]  /*00b0*/  LDG.E R0, desc[UR4][R4.64] ;  /* 0x0000000404007981 */ /* 0x002ea2000c1e1900 */
[----:B------:R-:W-:Y:S01]  /*00c0*/  IMAD.MOV.U32 R3, RZ, RZ, 0x3bbb989d ;  /* 0x3bbb989dff037424 */ /* 0x000fe200078e00ff */
[----:B------:R-:W-:Y:S01]  /*00d0*/  BSSY.RECONVERGENT B0, `(.L_x_0) ;  /* 0x0000015000007945 */ /* 0x000fe20003800200 */
[----:B------:R-:W-:Y:S02]  /*00e0*/  IMAD.MOV.U32 R7, RZ, RZ, 0x437c0000 ;  /* 0x437c0000ff077424 */ /* 0x000fe400078e00ff */
[----:B--2---:R-:W-:-:S04]  /*00f0*/  FFMA.SAT R2, R0, -R3, 0.5 ;  /* 0x3f00000000027423 */ /* 0x004fc80000002803 */
[----:B------:R-:W-:-:S04]  /*0100*/  FFMA.RM R2, R2, R7, 12582913 ;  /* 0x4b40000102027423 */ /* 0x000fc80000004007 */
[C---:B------:R-:W-:Y:S01]  /*0110*/  FADD R3, R2.reuse, -12583039 ;  /* 0xcb40007f02037421 */ /* 0x040fe20000000000 */
[----:B------:R-:W-:-:S03]  /*0120*/  SHF.L.U32 R2, R2, 0x17, RZ ;  /* 0x0000001702027819 */ /* 0x000fc600000006ff */
[----:B------:R-:W-:-:S04]  /*0130*/  FFMA R3, R0, -1.4426950216293334961, -R3 ;  /* 0xbfb8aa3b00037823 */ /* 0x000fc80000000803 */
[----:B------:R-:W-:-:S06]  /*0140*/  FFMA R3, R0, -1.925963033500011079e-08, R3 ;  /* 0xb2a5706000037823 */ /* 0x000fcc0000000003 */
[----:B------:R-:W0:Y:S02]  /*0150*/  MUFU.EX2 R3, R3 ;  /* 0x0000000300037308 */ /* 0x000e240000000800 */
[----:B0-----:R-:W-:-:S04]  /*0160*/  FFMA R0, R2, -R3, 1 ;  /* 0x3f80000002007423 */ /* 0x001fc80000000803 */
[----:B------:R-:W-:-:S05]  /*0170*/  VIADD R2, R0, 0x1800000 ;  /* 0x0180000000027836 */ /* 0x000fca0000000000 */
[----:B------:R-:W-:-:S04]  /*0180*/  LOP3.LUT R2, R2, 0x7f800000, RZ, 0xc0, !PT ;  /* 0x7f80000002027812 */ /* 0x000fc800078ec0ff */
[----:B------:R-:W-:-:S13]  /*0190*/  ISETP.GT.U32.AND P0, PT, R2, 0x1ffffff, PT ;  /* 0x01ffffff0200780c */ /* 0x000fda0003f04070 */
[----:B------:R-:W-:Y:S05]  /*01a0*/  @P0 BRA `(.L_x_1) ;  /* 0x00000000000c0947 */ /* 0x000fea0003800000 */
[----:B------:R-:W-:-:S07]  /*01b0*/  MOV R6, 0x1d0 ;  /* 0x000001d000067802 */ /* 0x000fce0000000f00 */
[----:B------:R-:W-:Y:S05]  /*01c0*/  CALL.REL.NOINC `($__internal_0_$__cuda_sm20_rcp_rn_f32_slowpath) ;  /* 0x0000000000207944 */ /* 0x000fea0003c00000 */
[----:B------:R-:W-:Y:S05]  /*01d0*/  BRA `(.L_x_2) ;  /* 0x0000000000107947 */ /* 0x000fea0003800000 */
.L_x_1:
[----:B------:R-:W0:Y:S02]  /*01e0*/  MUFU.RCP R3, R0 ;  /* 0x0000000000037308 */ /* 0x000e240000001000 */
[----:B0-----:R-:W-:-:S04]  /*01f0*/  FFMA R2, R0, R3, -1 ;  /* 0xbf80000000027423 */ /* 0x001fc80000000003 */
[----:B------:R-:W-:-:S04]  /*0200*/  FADD.FTZ R2, -R2, -RZ ;  /* 0x800000ff02027221 */ /* 0x000fc80000010100 */
[----:B------:R-:W-:-:S07]  /*0210*/  FFMA R3, R3, R2, R3 ;  /* 0x0000000203037223 */ /* 0x000fce0000000003 */
.L_x_2:
[----:B------:R-:W-:Y:S05]  /*0220*/  BSYNC.RECONVERGENT B0 ;  /* 0x0000000000007941 */ /* 0x000fea0003800200 */
.L_x_0:
[----:B------:R-:W-:Y:S01]  /*0230*/  STG.E desc[UR4][R4.64], R3 ;  /* 0x0000000304007986 */ /* 0x000fe2000c101904 */
[----:B------:R-:W-:Y:S05]  /*0240*/  EXIT ;  /* 0x000000000000794d */ /* 0x000fea0003800000 */
        .weak           $__internal_0_$__cuda_sm20_rcp_rn_f32_slowpath
        .type           $__internal_0_$__cuda_sm20_rcp_rn_f32_slowpath,@function
        .size           $__internal_0_$__cuda_sm20_rcp_rn_f32_slowpath,(.L_x_8 - $__internal_0_$__cuda_sm20_rcp_rn_f32_slowpath)
$__internal_0_$__cuda_sm20_rcp_rn_f32_slowpath:
[----:B------:R-:W-:Y:S01]  /*0250*/  IMAD.SHL.U32 R2, R0, 0x2, RZ ;  /* 0x0000000200027824 */ /* 0x000fe200078e00ff */
[----:B------:R-:W-:Y:S04]  /*0260*/  BSSY.RECONVERGENT B1, `(.L_x_3) ;  /* 0x0000030000017945 */ /* 0x000fe80003800200 */
[----:B------:R-:W-:-:S04]  /*0270*/  SHF.R.U32.HI R2, RZ, 0x18, R2 ;  /* 0x00000018ff027819 */ /* 0x000fc80000011602 */
[----:B------:R-:W-:-:S13]  /*0280*/  ISETP.NE.U32.AND P0, PT, R2, RZ, PT ;  /* 0x000000ff0200720c */ /* 0x000fda0003f05070 */
[----:B------:R-:W-:Y:S05]  /*0290*/  @P0 BRA `(.L_x_4) ;  /* 0x0000000000280947 */ /* 0x000fea0003800000 */
[----:B------:R-:W-:-:S04]  /*02a0*/  SHF.L.U32 R2, R0, 0x1, RZ ;  /* 0x0000000100027819 */ /* 0x000fc800000006ff */
[----:B------:R-:W-:-:S13]  /*02b0*/  ISETP.NE.AND P0, PT, R2, RZ, PT ;  /* 0x000000ff0200720c */ /* 0x000fda0003f05270 */
[----:B------:R-:W-:Y:S01]  /*02c0*/  @P0 FFMA R7, R0, 1.84467440737095516160e+19, RZ ;  /* 0x5f80000000070823 */ /* 0x000fe200000000ff */
[----:B------:R-:W-:Y:S08]  /*02d0*/  @!P0 MUFU.RCP R3, R0 ;  /* 0x0000000000038308 */ /* 0x000ff00000001000 */
[----:B------:R-:W0:Y:S02]  /*02e0*/  @P0 MUFU.RCP R2, R7 ;  /* 0x0000000700020308 */ /* 0x000e240000001000 */
[----:B0-----:R-:W-:-:S04]  /*02f0*/  @P0 FFMA R8, R7, R2, -1 ;  /* 0xbf80000007080423 */ /* 0x001fc80000000002 */
[----:B------:R-:W-:-:S04]  /*0300*/  @P0 FADD.FTZ R9, -R8, -RZ ;  /* 0x800000ff08090221 */ /* 0x000fc80000010100 */
[----:B------:R-:W-:-:S04]  /*0310*/  @P0 FFMA R2, R2, R9, R2 ;  /* 0x0000000902020223 */ /* 0x000fc80000000002 */
[----:B------:R-:W-:Y:S01]  /*0320*/  @P0 FFMA R3, R2, 1.84467440737095516160e+19, RZ ;  /* 0x5f80000002030823 */ /* 0x000fe200000000ff */
[----:B------:R-:W-:Y:S06]  /*0330*/  BRA `(.L_x_5) ;  /* 0x0000000000887947 */ /* 0x000fec0003800000 */
.L_x_4:
[----:B------:R-:W-:-:S05]  /*0340*/  VIADD R3, R2, 0xffffff03 ;  /* 0xffffff0302037836 */ /* 0x000fca0000000000 */
[----:B------:R-:W-:-:S13]  /*0350*/  ISETP.GT.U32.AND P0, PT, R3, 0x1, PT ;  /* 0x000000010300780c */ /* 0x000fda0003f04070 */
[----:B------:R-:W-:Y:S05]  /*0360*/  @P0 BRA `(.L_x_6) ;  /* 0x0000000000780947 */ /* 0x000fea0003800000 */
[----:B------:R-:W-:Y:S01]  /*0370*/  LOP3.LUT R7, R0, 0x7fffff, RZ, 0xc0, !PT ;  /* 0x007fffff00077812 */ /* 0x000fe200078ec0ff */
[----:B------:R-:W-:-:S03]  /*0380*/  HFMA2 R12, -RZ, RZ, 0, 1.78813934326171875e-07 ;  /* 0x00000003ff0c7431 */ /* 0x000fc600000001ff */
[----:B------:R-:W-:-:S04]  /*0390*/  LOP3.LUT R7, R7, 0x3f800000, RZ, 0xfc, !PT ;  /* 0x3f80000007077812 */ /* 0x000fc800078efcff */
[----:B------:R-:W0:Y:S01]  /*03a0*/  MUFU.RCP R8, R7 ;  /* 0x0000000700087308 */ /* 0x000e220000001000 */
[----:B------:R-:W-:Y:S01]  /*03b0*/  SHF.L.U32 R11, R12, R3, RZ ;  /* 0x000000030c0b7219 */ /* 0x000fe200000006ff */
[----:B0-----:R-:W-:-:S04]  /*03c0*/  FFMA R9, R7, R8, -1 ;  /* 0xbf80000007097423 */ /* 0x001fc80000000008 */
[----:B------:R-:W-:-:S04]  /*03d0*/  FADD.FTZ R9, -R9, -RZ ;  /* 0x800000ff09097221 */ /* 0x000fc80000010100 */
[CCC-:B------:R-:W-:Y:S01]  /*03e0*/  FFMA.RM R10, R8.reuse, R9.reuse, R8.reuse ;  /* 0x00000009080a7223 */ /* 0x1c0fe20000004008 */
[----:B------:R-:W-:-:S04]  /*03f0*/  FFMA.RP R9, R8, R9, R8 ;  /* 0x0000000908097223 */ /* 0x000fc80000008008 */
[C---:B------:R-:W-:Y:S02]  /*0400*/  LOP3.LUT R8, R10.reuse, 0x7fffff, RZ, 0xc0, !PT ;  /* 0x007fffff0a087812 */ /* 0x040fe400078ec0ff */
[----:B------:R-:W-:Y:S02]  /*0410*/  FSETP.NEU.FTZ.AND P0, PT, R10, R9, PT ;  /* 0x000000090a00720b */ /* 0x000fe40003f1d000 */
[----:B------:R-:W-:Y:S02]  /*0420*/  LOP3.LUT R8, R8, 0x800000, RZ, 0xfc, !PT ;  /* 0x0080000008087812 */ /* 0x000fe400078efcff */
[----:B------:R-:W-:Y:S02]  /*0430*/  SEL R9, RZ, 0xffffffff, !P0 ;  /* 0xffffffffff097807 */ /* 0x000fe40004000000 */
[----:B------:R-:W-:-:S03]  /*0440*/  LOP3.LUT R10, R11, R8, RZ, 0xc0, !PT ;  /* 0x000000080b0a7212 */ /* 0x000fc600078ec0ff */
[----:B------:R-:W-:Y:S01]  /*0450*/  IMAD.MOV R9, RZ, RZ, -R9 ;  /* 0x000000ffff097224 */ /* 0x000fe200078e0a09 */
[----:B------:R-:W-:-:S04]  /*0460*/  SHF.R.U32.HI R10, RZ, R3, R10 ;  /* 0x00000003ff0a7219 */ /* 0x000fc8000001160a */
[----:B------:R-:W-:Y:S02]  /*0470*/  LOP3.LUT P1, RZ, R9, R3, R8, 0xf8, !PT ;  /* 0x0000000309ff7212 */ /* 0x000fe4000782f808 */
[C---:B------:R-:W-:Y:S02]  /*0480*/  LOP3.LUT P0, RZ, R10.reuse, 0x1, RZ, 0xc0, !PT ;  /* 0x000000010aff7812 */ /* 0x040fe4000780c0ff */
[----:B------:R-:W-:-:S04]  /*0490*/  LOP3.LUT P2, RZ, R10, 0x2, RZ, 0xc0, !PT ;  /* 0x000000020aff7812 */ /* 0x000fc8000784c0ff */
[----:B------:R-:W-:Y:S02]  /*04a0*/  PLOP3.LUT P0, PT, P0, P1, P2, 0xe0, 0x0 ;  /* 0x000000000000781c */ /* 0x000fe40000703c20 */
[----:B------:R-:W-:Y:S02]  /*04b0*/  LOP3.LUT P1, RZ, R0, 0x7fffff, RZ, 0xc0, !PT ;  /* 0x007fffff00ff7812 */ /* 0x000fe4000782c0ff */
[----:B------:R-:W-:-:S04]  /*04c0*/  SEL R3, RZ, 0x1, !P0 ;  /* 0x00000001ff037807 */ /* 0x000fc80004000000 */
[----:B------:R-:W-:-:S04]  /*04d0*/  IADD3 R3, PT, PT, -R3, RZ, RZ ;  /* 0x000000ff03037210 */ /* 0x000fc80007ffe1ff */
[----:B------:R-:W-:Y:S01]  /*04e0*/  ISETP.GE.AND P0, PT, R3, RZ, PT ;  /* 0x000000ff0300720c */ /* 0x000fe20003f06270 */
[----:B------:R-:W-:-:S05]  /*04f0*/  VIADD R3, R2, 0xffffff04 ;  /* 0xffffff0402037836 */ /* 0x000fca0000000000 */
[----:B------:R-:W-:-:S07]  /*0500*/  SHF.R.U32.HI R3, RZ, R3, R8 ;  /* 0x00000003ff037219 */ /* 0x000fce0000011608 */
[----:B------:R-:W-:-:S05]  /*0510*/  @!P0 IADD3 R3, PT, PT, R3, 0x1, RZ ;  /* 0x0000000103038810 */ /* 0x000fca0007ffe0ff */
[----:B------:R-:W-:-:S05]  /*0520*/  @!P1 IMAD.SHL.U32 R3, R3, 0x2, RZ ;  /* 0x0000000203039824 */ /* 0x000fca00078e00ff */
[----:B------:R-:W-:Y:S01]  /*0530*/  LOP3.LUT R3, R3, 0x80000000, R0, 0xf8, !PT ;  /* 0x8000000003037812 */ /* 0x000fe200078ef800 */
[----:B------:R-:W-:Y:S06]  /*0540*/  BRA `(.L_x_5) ;  /* 0x0000000000047947 */ /* 0x000fec0003800000 */
.L_x_6:
[----:B------:R0:W1:Y:S02]  /*0550*/  MUFU.RCP R3, R0 ;  /* 0x0000000000037308 */ /* 0x0000640000001000 */
.L_x_5:
[----:B------:R-:W-:Y:S05]  /*0560*/  BSYNC.RECONVERGENT B1 ;  /* 0x0000000000017941 */ /* 0x000fea0003800200 */
.L_x_3:
[----:B------:R-:W-:-:S04]  /*0570*/  MOV R7, 0x0 ;  /* 0x0000000000077802 */ /* 0x000fc80000000f00 */
[----:B01----:R-:W-:Y:S05]  /*0580*/  RET.REL.NODEC R6 `(_Z7sigmoidPfi) ;  /* 0xfffffff8069c7950 */ /* 0x003fea0003c3ffff */
.L_x_7:
[----:B------:R-:W-:-:S00]  /*0590*/  BRA `(.L_x_7) ;  /* 0xfffffffc00fc7947 */ /* 0x000fc0000383ffff */
[----:B------:R-:W-:-:S00]  /*05a0*/  NOP ;  /* 0x0000000000007918 */ /* 0x000fc00000000000 */
        /* <DEDUP_REMOVED lines=13> */
.L_x_8:


//--------------------- .nv.shared.reserved.0     --------------------------
	.section	.nv.shared.reserved.0,"aw",@nobits
	.weak		__nv_reservedSMEM_offset_0_alias
	.size		__nv_reservedSMEM_offset_0_alias, 0, 64
	.other		__nv_reservedSMEM_offset_0_alias,@"STO_CUDA_RESERVED_SHARED STV_DEFAULT"
__nv_reservedSMEM_offset_0_alias:
	.zero		0
	.zero		64


//--------------------- .nv.constant0._Z7sigmoidPfi --------------------------
	.section	.nv.constant0._Z7sigmoidPfi,"a",@progbits
	.sectionflags	@""
	.align	4
.nv.constant0._Z7sigmoidPfi:
	.zero		908


//--------------------- SYMBOLS --------------------------

	.type		.nv.reservedSmem.offset0,@object
	.size		.nv.reservedSmem.offset0,0x4
